//
// Generated by NVIDIA NVVM Compiler
//
// Compiler Build ID: CL-36424714
// Cuda compilation tools, release 13.0, V13.0.88
// Based on NVVM 20.0.0
//

.version 9.0
.target sm_100
.address_size 64

	// .globl	_Z29GetNumOfGroupsForBlocksKernelPiS_ii

.visible .entry _Z29GetNumOfGroupsForBlocksKernelPiS_ii(
	.param .u64 .ptr .align 1 _Z29GetNumOfGroupsForBlocksKernelPiS_ii_param_0,
	.param .u64 .ptr .align 1 _Z29GetNumOfGroupsForBlocksKernelPiS_ii_param_1,
	.param .u32 _Z29GetNumOfGroupsForBlocksKernelPiS_ii_param_2,
	.param .u32 _Z29GetNumOfGroupsForBlocksKernelPiS_ii_param_3
)
{
	.reg .pred 	%p<2>;
	.reg .b32 	%r<13>;
	.reg .b64 	%rd<8>;

	ld.param.u64 	%rd1, [_Z29GetNumOfGroupsForBlocksKernelPiS_ii_param_0];
	ld.param.u64 	%rd2, [_Z29GetNumOfGroupsForBlocksKernelPiS_ii_param_1];
	ld.param.u32 	%r3, [_Z29GetNumOfGroupsForBlocksKernelPiS_ii_param_2];
	ld.param.u32 	%r2, [_Z29GetNumOfGroupsForBlocksKernelPiS_ii_param_3];
	mov.u32 	%r4, %ntid.x;
	mov.u32 	%r5, %ctaid.x;
	mov.u32 	%r6, %tid.x;
	mad.lo.s32 	%r1, %r4, %r5, %r6;
	setp.ge.s32 	%p1, %r1, %r3;
	@%p1 bra 	$L__BB0_2;
	cvta.to.global.u64 	%rd3, %rd1;
	cvta.to.global.u64 	%rd4, %rd2;
	mul.wide.s32 	%rd5, %r1, 4;
	add.s64 	%rd6, %rd3, %rd5;
	ld.global.u32 	%r7, [%rd6+4];
	ld.global.u32 	%r8, [%rd6];
	not.b32 	%r9, %r8;
	add.s32 	%r10, %r7, %r9;
	div.s32 	%r11, %r10, %r2;
	add.s32 	%r12, %r11, 1;
	add.s64 	%rd7, %rd4, %rd5;
	st.global.u32 	[%rd7], %r12;
$L__BB0_2:
	ret;

}
	// .globl	_Z18AssignGroupsKernelPiS_S_
.visible .entry _Z18AssignGroupsKernelPiS_S_(
	.param .u64 .ptr .align 1 _Z18AssignGroupsKernelPiS_S__param_0,
	.param .u64 .ptr .align 1 _Z18AssignGroupsKernelPiS_S__param_1,
	.param .u64 .ptr .align 1 _Z18AssignGroupsKernelPiS_S__param_2
)
{
	.reg .pred 	%p<7>;
	.reg .b32 	%r<38>;
	.reg .b64 	%rd<22>;

	ld.param.u64 	%rd3, [_Z18AssignGroupsKernelPiS_S__param_0];
	ld.param.u64 	%rd4, [_Z18AssignGroupsKernelPiS_S__param_1];
	ld.param.u64 	%rd5, [_Z18AssignGroupsKernelPiS_S__param_2];
	cvta.to.global.u64 	%rd1, %rd5;
	cvta.to.global.u64 	%rd2, %rd4;
	cvta.to.global.u64 	%rd6, %rd3;
	mov.u32 	%r1, %ctaid.x;
	mov.u32 	%r36, %tid.x;
	mov.u32 	%r3, %ntid.x;
	mul.wide.u32 	%rd7, %r1, 4;
	add.s64 	%rd8, %rd6, %rd7;
	ld.global.u32 	%r4, [%rd8];
	ld.global.u32 	%r18, [%rd8+4];
	sub.s32 	%r5, %r18, %r4;
	setp.ge.s32 	%p1, %r36, %r5;
	@%p1 bra 	$L__BB1_7;
	add.s32 	%r19, %r36, %r3;
	max.u32 	%r20, %r19, %r5;
	setp.lt.u32 	%p2, %r19, %r5;
	selp.u32 	%r21, 1, 0, %p2;
	add.s32 	%r22, %r19, %r21;
	sub.s32 	%r23, %r20, %r22;
	div.u32 	%r24, %r23, %r3;
	add.s32 	%r6, %r24, %r21;
	and.b32  	%r25, %r6, 3;
	setp.eq.s32 	%p3, %r25, 3;
	@%p3 bra 	$L__BB1_4;
	add.s32 	%r34, %r36, %r4;
	add.s32 	%r26, %r6, 1;
	and.b32  	%r27, %r26, 3;
	neg.s32 	%r33, %r27;
$L__BB1_3:
	.pragma "nounroll";
	mul.wide.s32 	%rd9, %r34, 4;
	add.s64 	%rd10, %rd1, %rd9;
	add.s64 	%rd11, %rd2, %rd9;
	st.global.u32 	[%rd11], %r1;
	st.global.u32 	[%rd10], %r36;
	add.s32 	%r36, %r36, %r3;
	add.s32 	%r34, %r34, %r3;
	add.s32 	%r33, %r33, 1;
	setp.ne.s32 	%p4, %r33, 0;
	@%p4 bra 	$L__BB1_3;
$L__BB1_4:
	setp.lt.u32 	%p5, %r6, 3;
	@%p5 bra 	$L__BB1_7;
	shl.b32 	%r30, %r3, 2;
	cvt.u64.u32 	%rd15, %r30;
$L__BB1_6:
	add.s32 	%r28, %r36, %r4;
	mul.wide.s32 	%rd12, %r28, 4;
	add.s64 	%rd13, %rd2, %rd12;
	st.global.u32 	[%rd13], %r1;
	add.s64 	%rd14, %rd1, %rd12;
	st.global.u32 	[%rd14], %r36;
	add.s32 	%r29, %r36, %r3;
	add.s64 	%rd16, %rd13, %rd15;
	st.global.u32 	[%rd16], %r1;
	add.s64 	%rd17, %rd14, %rd15;
	st.global.u32 	[%rd17], %r29;
	add.s32 	%r31, %r29, %r3;
	add.s64 	%rd18, %rd16, %rd15;
	st.global.u32 	[%rd18], %r1;
	add.s64 	%rd19, %rd17, %rd15;
	st.global.u32 	[%rd19], %r31;
	add.s32 	%r32, %r31, %r3;
	add.s64 	%rd20, %rd18, %rd15;
	st.global.u32 	[%rd20], %r1;
	add.s64 	%rd21, %rd19, %rd15;
	st.global.u32 	[%rd21], %r32;
	add.s32 	%r36, %r32, %r3;
	setp.lt.s32 	%p6, %r36, %r5;
	@%p6 bra 	$L__BB1_6;
$L__BB1_7:
	ret;

}


// ===== COMPILED SASS (sm_100) =====

	.target	sm_100

	.elftype	@"ET_EXEC"


//--------------------- .note.nv.tkinfo           --------------------------
	.section	.note.nv.tkinfo,"",@"SHT_NOTE"
	.sectionflags	@"SHF_NOTE_NV_TKINFO"
	.tkinfo
        /*0018*/ 	.word	0x00000002
        /*0030*/ 	.string	""
        /*0030*/ 	.string	"ptxas"
        /*0030*/ 	.string	"Cuda compilation tools, release 13.0, V13.0.88"
        /*0030*/ 	.string	"Build cuda_13.0.r13.0/compiler.36424714_0"
        /*0030*/ 	.string	"-arch sm_100 -m 64 "



//--------------------- .note.nv.cuinfo           --------------------------
	.section	.note.nv.cuinfo,"",@"SHT_NOTE"
	.sectionflags	@"SHF_NOTE_NV_CUINFO"
        /*0018*/ 	.short	0x0002
        /*001a*/ 	.short	0x0064
        /*001c*/ 	.short	0x0082
	.zero		2


//--------------------- .nv.info                  --------------------------
	.section	.nv.info,"",@"SHT_CUDA_INFO"
	.align	4


	//----- nvinfo : EIATTR_REGCOUNT
	.align		4
        /*0000*/ 	.byte	0x04, 0x2f
        /*0002*/ 	.short	(.L_1 - .L_0)
	.align		4
.L_0:
        /*0004*/ 	.word	index@(_Z29GetNumOfGroupsForBlocksKernelPiS_ii)
        /*0008*/ 	.word	0x0000000e


	//----- nvinfo : EIATTR_FRAME_SIZE
	.align		4
.L_1:
        /*000c*/ 	.byte	0x04, 0x11
        /*000e*/ 	.short	(.L_3 - .L_2)
	.align		4
.L_2:
        /*0010*/ 	.word	index@(_Z29GetNumOfGroupsForBlocksKernelPiS_ii)
        /*0014*/ 	.word	0x00000000


	//----- nvinfo : EIATTR_REGCOUNT
	.align		4
.L_3:
        /*0018*/ 	.byte	0x04, 0x2f
        /*001a*/ 	.short	(.L_5 - .L_4)
	.align		4
.L_4:
        /*001c*/ 	.word	index@(_Z18AssignGroupsKernelPiS_S_)
        /*0020*/ 	.word	0x0000001c


	//----- nvinfo : EIATTR_FRAME_SIZE
	.align		4
.L_5:
        /*0024*/ 	.byte	0x04, 0x11
        /*0026*/ 	.short	(.L_7 - .L_6)
	.align		4
.L_6:
        /*0028*/ 	.word	index@(_Z18AssignGroupsKernelPiS_S_)
        /*002c*/ 	.word	0x00000000


	//----- nvinfo : EIATTR_MIN_STACK_SIZE
	.align		4
.L_7:
        /*0030*/ 	.byte	0x04, 0x12
        /*0032*/ 	.short	(.L_9 - .L_8)
	.align		4
.L_8:
        /*0034*/ 	.word	index@(_Z18AssignGroupsKernelPiS_S_)
        /*0038*/ 	.word	0x00000000


	//----- nvinfo : EIATTR_MIN_STACK_SIZE
	.align		4
.L_9:
        /*003c*/ 	.byte	0x04, 0x12
        /*003e*/ 	.short	(.L_11 - .L_10)
	.align		4
.L_10:
        /*0040*/ 	.word	index@(_Z29GetNumOfGroupsForBlocksKernelPiS_ii)
        /*0044*/ 	.word	0x00000000
.L_11:


//--------------------- .nv.compat                --------------------------
	.section	.nv.compat,"",@"SHT_CUDA_COMPAT_INFO"
	.align	4
        /*0000*/ 	.byte	0x02, 0x09, 0x00, 0x00, 0x02, 0x02, 0x01, 0x00, 0x02, 0x05, 0x05, 0x00, 0x03, 0x07, 0x01, 0x01
        /*0010*/ 	.byte	0x02, 0x03, 0x00, 0x00, 0x02, 0x06, 0x01, 0x00, 0x04, 0x0b, 0x08, 0x00, 0x09, 0x00, 0x00, 0x00
        /*0020*/ 	.byte	0x00, 0x00, 0x00, 0x00


//--------------------- .nv.info._Z18AssignGroupsKernelPiS_S_ --------------------------
	.section	.nv.info._Z18AssignGroupsKernelPiS_S_,"",@"SHT_CUDA_INFO"
	.sectionflags	@""
	.align	4


	//----- nvinfo : EIATTR_CUDA_API_VERSION
	.align		4
        /*0000*/ 	.byte	0x04, 0x37
        /*0002*/ 	.short	(.L_13 - .L_12)
.L_12:
        /*0004*/ 	.word	0x00000082


	//----- nvinfo : EIATTR_KPARAM_INFO
	.align		4
.L_13:
        /*0008*/ 	.byte	0x04, 0x17
        /*000a*/ 	.short	(.L_15 - .L_14)
.L_14:
        /*000c*/ 	.word	0x00000000
        /*0010*/ 	.short	0x0002
        /*0012*/ 	.short	0x0010
        /*0014*/ 	.byte	0x00, 0xf5, 0x21, 0x00


	//----- nvinfo : EIATTR_KPARAM_INFO
	.align		4
.L_15:
        /*0018*/ 	.byte	0x04, 0x17
        /*001a*/ 	.short	(.L_17 - .L_16)
.L_16:
        /*001c*/ 	.word	0x00000000
        /*0020*/ 	.short	0x0001
        /*0022*/ 	.short	0x0008
        /*0024*/ 	.byte	0x00, 0xf5, 0x21, 0x00


	//----- nvinfo : EIATTR_KPARAM_INFO
	.align		4
.L_17:
        /*0028*/ 	.byte	0x04, 0x17
        /*002a*/ 	.short	(.L_19 - .L_18)
.L_18:
        /*002c*/ 	.word	0x00000000
        /*0030*/ 	.short	0x0000
        /*0032*/ 	.short	0x0000
        /*0034*/ 	.byte	0x00, 0xf5, 0x21, 0x00


	//----- nvinfo : EIATTR_SPARSE_MMA_MASK
	.align		4
.L_19:
        /*0038*/ 	.byte	0x03, 0x50
        /*003a*/ 	.short	0x0000


	//----- nvinfo : EIATTR_MAXREG_COUNT
	.align		4
        /*003c*/ 	.byte	0x03, 0x1b
        /*003e*/ 	.short	0x00ff


	//----- nvinfo : EIATTR_MERCURY_ISA_VERSION
	.align		4
        /*0040*/ 	.byte	0x03, 0x5f
        /*0042*/ 	.short	0x0101


	//----- nvinfo : EIATTR_VRC_CTA_INIT_COUNT
	.align		4
        /*0044*/ 	.byte	0x02, 0x4a
	.zero		1
	.zero		1


	//----- nvinfo : EIATTR_EXIT_INSTR_OFFSETS
	.align		4
        /*0048*/ 	.byte	0x04, 0x1c
        /*004a*/ 	.short	(.L_21 - .L_20)


	//   ....[0]....
.L_20:
        /*004c*/ 	.word	0x000000b0


	//   ....[1]....
        /*0050*/ 	.word	0x000003a0


	//   ....[2]....
        /*0054*/ 	.word	0x000005b0


	//----- nvinfo : EIATTR_CRS_STACK_SIZE
	.align		4
.L_21:
        /*0058*/ 	.byte	0x04, 0x1e
        /*005a*/ 	.short	(.L_23 - .L_22)
.L_22:
        /*005c*/ 	.word	0x00000000


	//----- nvinfo : EIATTR_CBANK_PARAM_SIZE
	.align		4
.L_23:
        /*0060*/ 	.byte	0x03, 0x19
        /*0062*/ 	.short	0x0018


	//----- nvinfo : EIATTR_PARAM_CBANK
	.align		4
        /*0064*/ 	.byte	0x04, 0x0a
        /*0066*/ 	.short	(.L_25 - .L_24)
	.align		4
.L_24:
        /*0068*/ 	.word	index@(.nv.constant0._Z18AssignGroupsKernelPiS_S_)
        /*006c*/ 	.short	0x0380
        /*006e*/ 	.short	0x0018


	//----- nvinfo : EIATTR_SW_WAR
	.align		4
.L_25:
        /*0070*/ 	.byte	0x04, 0x36
        /*0072*/ 	.short	(.L_27 - .L_26)
.L_26:
        /*0074*/ 	.word	0x00000008
.L_27:


//--------------------- .nv.info._Z29GetNumOfGroupsForBlocksKernelPiS_ii --------------------------
	.section	.nv.info._Z29GetNumOfGroupsForBlocksKernelPiS_ii,"",@"SHT_CUDA_INFO"
	.sectionflags	@""
	.align	4


	//----- nvinfo : EIATTR_CUDA_API_VERSION
	.align		4
        /*0000*/ 	.byte	0x04, 0x37
        /*0002*/ 	.short	(.L_29 - .L_28)
.L_28:
        /*0004*/ 	.word	0x00000082


	//----- nvinfo : EIATTR_KPARAM_INFO
	.align		4
.L_29:
        /*0008*/ 	.byte	0x04, 0x17
        /*000a*/ 	.short	(.L_31 - .L_30)
.L_30:
        /*000c*/ 	.word	0x00000000
        /*0010*/ 	.short	0x0003
        /*0012*/ 	.short	0x0014
        /*0014*/ 	.byte	0x00, 0xf0, 0x11, 0x00


	//----- nvinfo : EIATTR_KPARAM_INFO
	.align		4
.L_31:
        /*0018*/ 	.byte	0x04, 0x17
        /*001a*/ 	.short	(.L_33 - .L_32)
.L_32:
        /*001c*/ 	.word	0x00000000
        /*0020*/ 	.short	0x0002
        /*0022*/ 	.short	0x0010
        /*0024*/ 	.byte	0x00, 0xf0, 0x11, 0x00


	//----- nvinfo : EIATTR_KPARAM_INFO
	.align		4
.L_33:
        /*0028*/ 	.byte	0x04, 0x17
        /*002a*/ 	.short	(.L_35 - .L_34)
.L_34:
        /*002c*/ 	.word	0x00000000
        /*0030*/ 	.short	0x0001
        /*0032*/ 	.short	0x0008
        /*0034*/ 	.byte	0x00, 0xf5, 0x21, 0x00


	//----- nvinfo : EIATTR_KPARAM_INFO
	.align		4
.L_35:
        /*0038*/ 	.byte	0x04, 0x17
        /*003a*/ 	.short	(.L_37 - .L_36)
.L_36:
        /*003c*/ 	.word	0x00000000
        /*0040*/ 	.short	0x0000
        /*0042*/ 	.short	0x0000
        /*0044*/ 	.byte	0x00, 0xf5, 0x21, 0x00


	//----- nvinfo : EIATTR_SPARSE_MMA_MASK
	.align		4
.L_37:
        /*0048*/ 	.byte	0x03, 0x50
        /*004a*/ 	.short	0x0000


	//----- nvinfo : EIATTR_MAXREG_COUNT
	.align		4
        /*004c*/ 	.byte	0x03, 0x1b
        /*004e*/ 	.short	0x00ff


	//----- nvinfo : EIATTR_MERCURY_ISA_VERSION
	.align		4
        /*0050*/ 	.byte	0x03, 0x5f
        /*0052*/ 	.short	0x0101


	//----- nvinfo : EIATTR_VRC_CTA_INIT_COUNT
	.align		4
        /*0054*/ 	.byte	0x02, 0x4a
	.zero		1
	.zero		1


	//----- nvinfo : EIATTR_EXIT_INSTR_OFFSETS
	.align		4
        /*0058*/ 	.byte	0x04, 0x1c
        /*005a*/ 	.short	(.L_39 - .L_38)


	//   ....[0]....
.L_38:
        /*005c*/ 	.word	0x00000070


	//   ....[1]....
        /*0060*/ 	.word	0x000002c0


	//----- nvinfo : EIATTR_CBANK_PARAM_SIZE
	.align		4
.L_39:
        /*0064*/ 	.byte	0x03, 0x19
        /*0066*/ 	.short	0x0018


	//----- nvinfo : EIATTR_PARAM_CBANK
	.align		4
        /*0068*/ 	.byte	0x04, 0x0a
        /*006a*/ 	.short	(.L_41 - .L_40)
	.align		4
.L_40:
        /*006c*/ 	.word	index@(.nv.constant0._Z29GetNumOfGroupsForBlocksKernelPiS_ii)
        /*0070*/ 	.short	0x0380
        /*0072*/ 	.short	0x0018


	//----- nvinfo : EIATTR_SW_WAR
	.align		4
.L_41:
        /*0074*/ 	.byte	0x04, 0x36
        /*0076*/ 	.short	(.L_43 - .L_42)
.L_42:
        /*0078*/ 	.word	0x00000008
.L_43:


//--------------------- .nv.callgraph             --------------------------
	.section	.nv.callgraph,"",@"SHT_CUDA_CALLGRAPH"
	.align	4
	.sectionentsize	8
	.align		4
        /*0000*/ 	.word	0x00000000
	.align		4
        /*0004*/ 	.word	0xffffffff
	.align		4
        /*0008*/ 	.word	0x00000000
	.align		4
        /*000c*/ 	.word	0xfffffffe
	.align		4
        /*0010*/ 	.word	0x00000000
	.align		4
        /*0014*/ 	.word	0xfffffffd
	.align		4
        /*0018*/ 	.word	0x00000000
	.align		4
        /*001c*/ 	.word	0xfffffffc


//--------------------- .text._Z18AssignGroupsKernelPiS_S_ --------------------------
	.section	.text._Z18AssignGroupsKernelPiS_S_,"ax",@progbits
	.align	128
        .global         _Z18AssignGroupsKernelPiS_S_
        .type           _Z18AssignGroupsKernelPiS_S_,@function
        .size           _Z18AssignGroupsKernelPiS_S_,(.L_x_6 - _Z18AssignGroupsKernelPiS_S_)
        .other          _Z18AssignGroupsKernelPiS_S_,@"STO_CUDA_ENTRY STV_DEFAULT"
_Z18AssignGroupsKernelPiS_S_:
.text._Z18AssignGroupsKernelPiS_S_:
[----:B------:R-:W-:Y:S01]  /*0000*/  LDC R1, c[0x0][0x37c] ;  /* 0x0000df00ff017b82 */ /* 0x000fe20000000800 */
[----:B------:R-:W0:Y:S07]  /*0010*/  S2R R0, SR_CTAID.X ;  /* 0x0000000000007919 */ /* 0x000e2e0000002500 */
[----:B------:R-:W0:Y:S01]  /*0020*/  LDC.64 R4, c[0x0][0x380] ;  /* 0x0000e000ff047b82 */ /* 0x000e220000000a00 */
[----:B------:R-:W1:Y:S01]  /*0030*/  LDCU.64 UR6, c[0x0][0x358] ;  /* 0x00006b00ff0677ac */ /* 0x000e620008000a00 */
[----:B0-----:R-:W-:-:S05]  /*0040*/  IMAD.WIDE.U32 R4, R0, 0x4, R4 ;  /* 0x0000000400047825 */ /* 0x001fca00078e0004 */
[----:B-1----:R-:W2:Y:S04]  /*0050*/  LDG.E R2, desc[UR6][R4.64] ;  /* 0x0000000604027981 */ /* 0x002ea8000c1e1900 */
[----:B------:R-:W2:Y:S01]  /*0060*/  LDG.E R3, desc[UR6][R4.64+0x4] ;  /* 0x0000040604037981 */ /* 0x000ea2000c1e1900 */
[----:B------:R-:W0:Y:S01]  /*0070*/  LDCU UR5, c[0x0][0x360] ;  /* 0x00006c00ff0577ac */ /* 0x000e220008000800 */
[----:B------:R-:W1:Y:S01]  /*0080*/  S2R R8, SR_TID.X ;  /* 0x0000000000087919 */ /* 0x000e620000002100 */
[----:B--2---:R-:W-:-:S05]  /*0090*/  IMAD.IADD R3, R3, 0x1, -R2 ;  /* 0x0000000103037824 */ /* 0x004fca00078e0a02 */
[----:B-1----:R-:W-:-:S13]  /*00a0*/  ISETP.GE.AND P0, PT, R8, R3, PT ;  /* 0x000000030800720c */ /* 0x002fda0003f06270 */
[----:B0-----:R-:W-:Y:S05]  /*00b0*/  @P0 EXIT ;  /* 0x000000000000094d */ /* 0x001fea0003800000 */
[----:B------:R-:W0:Y:S01]  /*00c0*/  I2F.U32.RP R10, UR5 ;  /* 0x00000005000a7d06 */ /* 0x000e220008209000 */
[----:B------:R-:W-:Y:S01]  /*00d0*/  IMAD.MOV.U32 R5, RZ, RZ, R8 ;  /* 0x000000ffff057224 */ /* 0x000fe200078e0008 */
[----:B------:R-:W-:Y:S01]  /*00e0*/  ISETP.NE.U32.AND P2, PT, RZ, UR5, PT ;  /* 0x00000005ff007c0c */ /* 0x000fe2000bf45070 */
[----:B------:R-:W-:Y:S02]  /*00f0*/  BSSY.RECONVERGENT B0, `(.L_x_0) ;  /* 0x000002a000007945 */ /* 0x000fe40003800200 */
[----:B------:R-:W-:-:S05]  /*0100*/  VIADD R4, R5, UR5 ;  /* 0x0000000505047c36 */ /* 0x000fca0008000000 */
[----:B------:R-:W-:Y:S02]  /*0110*/  ISETP.GE.U32.AND P0, PT, R4, R3, PT ;  /* 0x000000030400720c */ /* 0x000fe40003f06070 */
[-C--:B------:R-:W-:Y:S02]  /*0120*/  VIMNMX.U32 R9, PT, PT, R3, R4.reuse, !PT ;  /* 0x0000000403097248 */ /* 0x080fe40007fe0000 */
[----:B------:R-:W-:Y:S01]  /*0130*/  SEL R8, RZ, 0x1, P0 ;  /* 0x00000001ff087807 */ /* 0x000fe20000000000 */
[----:B0-----:R-:W0:Y:S03]  /*0140*/  MUFU.RCP R10, R10 ;  /* 0x0000000a000a7308 */ /* 0x001e260000001000 */
[----:B------:R-:W-:Y:S01]  /*0150*/  IADD3 R9, PT, PT, R9, -R4, -R8 ;  /* 0x8000000409097210 */ /* 0x000fe20007ffe808 */
[----:B0-----:R-:W-:-:S04]  /*0160*/  VIADD R6, R10, 0xffffffe ;  /* 0x0ffffffe0a067836 */ /* 0x001fc80000000000 */
[----:B------:R0:W1:Y:S02]  /*0170*/  F2I.FTZ.U32.TRUNC.NTZ R7, R6 ;  /* 0x0000000600077305 */ /* 0x000064000021f000 */
[----:B0-----:R-:W-:Y:S01]  /*0180*/  IMAD.MOV.U32 R6, RZ, RZ, RZ ;  /* 0x000000ffff067224 */ /* 0x001fe200078e00ff */
[----:B-1----:R-:W-:-:S05]  /*0190*/  IADD3 R11, PT, PT, RZ, -R7, RZ ;  /* 0x80000007ff0b7210 */ /* 0x002fca0007ffe0ff */
[----:B------:R-:W-:-:S04]  /*01a0*/  IMAD R11, R11, UR5, RZ ;  /* 0x000000050b0b7c24 */ /* 0x000fc8000f8e02ff */
[----:B------:R-:W-:-:S06]  /*01b0*/  IMAD.HI.U32 R10, R7, R11, R6 ;  /* 0x0000000b070a7227 */ /* 0x000fcc00078e0006 */
[----:B------:R-:W-:-:S05]  /*01c0*/  IMAD.HI.U32 R7, R10, R9, RZ ;  /* 0x000000090a077227 */ /* 0x000fca00078e00ff */
[----:B------:R-:W-:-:S05]  /*01d0*/  IADD3 R4, PT, PT, -R7, RZ, RZ ;  /* 0x000000ff07047210 */ /* 0x000fca0007ffe1ff */
[----:B------:R-:W-:-:S05]  /*01e0*/  IMAD R9, R4, UR5, R9 ;  /* 0x0000000504097c24 */ /* 0x000fca000f8e0209 */
[----:B------:R-:W-:-:S13]  /*01f0*/  ISETP.GE.U32.AND P0, PT, R9, UR5, PT ;  /* 0x0000000509007c0c */ /* 0x000fda000bf06070 */
[----:B------:R-:W-:Y:S02]  /*0200*/  @P0 VIADD R9, R9, -UR5 ;  /* 0x8000000509090c36 */ /* 0x000fe40008000000 */
[----:B------:R-:W-:-:S03]  /*0210*/  @P0 VIADD R7, R7, 0x1 ;  /* 0x0000000107070836 */ /* 0x000fc60000000000 */
[----:B------:R-:W-:-:S13]  /*0220*/  ISETP.GE.U32.AND P1, PT, R9, UR5, PT ;  /* 0x0000000509007c0c */ /* 0x000fda000bf26070 */
[----:B------:R-:W-:Y:S02]  /*0230*/  @P1 IADD3 R7, PT, PT, R7, 0x1, RZ ;  /* 0x0000000107071810 */ /* 0x000fe40007ffe0ff */
[----:B------:R-:W-:-:S05]  /*0240*/  @!P2 LOP3.LUT R7, RZ, UR5, RZ, 0x33, !PT ;  /* 0x00000005ff07ac12 */ /* 0x000fca000f8e33ff */
[----:B------:R-:W-:-:S05]  /*0250*/  IMAD.IADD R4, R8, 0x1, R7 ;  /* 0x0000000108047824 */ /* 0x000fca00078e0207 */
[C---:B------:R-:W-:Y:S02]  /*0260*/  LOP3.LUT R6, R4.reuse, 0x3, RZ, 0xc0, !PT ;  /* 0x0000000304067812 */ /* 0x040fe400078ec0ff */
[----:B------:R-:W-:Y:S02]  /*0270*/  ISETP.GE.U32.AND P1, PT, R4, 0x3, PT ;  /* 0x000000030400780c */ /* 0x000fe40003f26070 */
[----:B------:R-:W-:-:S13]  /*0280*/  ISETP.NE.AND P0, PT, R6, 0x3, PT ;  /* 0x000000030600780c */ /* 0x000fda0003f05270 */
[----:B------:R-:W-:Y:S05]  /*0290*/  @!P0 BRA `(.L_x_1) ;  /* 0x00000000003c8947 */ /* 0x000fea0003800000 */
[----:B------:R-:W0:Y:S01]  /*02a0*/  LDC.64 R10, c[0x0][0x390] ;  /* 0x0000e400ff0a7b82 */ /* 0x000e220000000a00 */
[----:B------:R-:W-:Y:S01]  /*02b0*/  VIADD R4, R4, 0x1 ;  /* 0x0000000104047836 */ /* 0x000fe20000000000 */
[----:B------:R-:W-:-:S04]  /*02c0*/  IADD3 R15, PT, PT, R2, R5, RZ ;  /* 0x00000005020f7210 */ /* 0x000fc80007ffe0ff */
[----:B------:R-:W-:Y:S02]  /*02d0*/  LOP3.LUT R4, R4, 0x3, RZ, 0xc0, !PT ;  /* 0x0000000304047812 */ /* 0x000fe400078ec0ff */
[----:B------:R-:W1:Y:S03]  /*02e0*/  LDC.64 R12, c[0x0][0x388] ;  /* 0x0000e200ff0c7b82 */ /* 0x000e660000000a00 */
[----:B------:R-:W-:-:S07]  /*02f0*/  IMAD.MOV R4, RZ, RZ, -R4 ;  /* 0x000000ffff047224 */ /* 0x000fce00078e0a04 */
.L_x_2:
[----:B------:R-:W-:Y:S02]  /*0300*/  VIADD R4, R4, 0x1 ;  /* 0x0000000104047836 */ /* 0x000fe40000000000 */
[----:B-1----:R-:W-:-:S03]  /*0310*/  IMAD.WIDE R8, R15, 0x4, R12 ;  /* 0x000000040f087825 */ /* 0x002fc600078e020c */
[----:B------:R-:W-:Y:S01]  /*0320*/  ISETP.NE.AND P0, PT, R4, RZ, PT ;  /* 0x000000ff0400720c */ /* 0x000fe20003f05270 */
[C---:B0-----:R-:W-:Y:S01]  /*0330*/  IMAD.WIDE R6, R15.reuse, 0x4, R10 ;  /* 0x000000040f067825 */ /* 0x041fe200078e020a */
[----:B------:R-:W-:Y:S01]  /*0340*/  STG.E desc[UR6][R8.64], R0 ;  /* 0x0000000008007986 */ /* 0x000fe2000c101906 */
[----:B------:R-:W-:-:S03]  /*0350*/  IADD3 R15, PT, PT, R15, UR5, RZ ;  /* 0x000000050f0f7c10 */ /* 0x000fc6000fffe0ff */
[----:B------:R0:W-:Y:S02]  /*0360*/  STG.E desc[UR6][R6.64], R5 ;  /* 0x0000000506007986 */ /* 0x0001e4000c101906 */
[----:B0-----:R-:W-:-:S05]  /*0370*/  VIADD R5, R5, UR5 ;  /* 0x0000000505057c36 */ /* 0x001fca0008000000 */
[----:B------:R-:W-:Y:S05]  /*0380*/  @P0 BRA `(.L_x_2) ;  /* 0xfffffffc00dc0947 */ /* 0x000fea000383ffff */
.L_x_1:
[----:B------:R-:W-:Y:S05]  /*0390*/  BSYNC.RECONVERGENT B0 ;  /* 0x0000000000007941 */ /* 0x000fea0003800200 */
.L_x_0:
[----:B------:R-:W-:Y:S05]  /*03a0*/  @!P1 EXIT ;  /* 0x000000000000994d */ /* 0x000fea0003800000 */
[----:B------:R-:W0:Y:S01]  /*03b0*/  LDC.64 R8, c[0x0][0x390] ;  /* 0x0000e400ff087b82 */ /* 0x000e220000000a00 */
[----:B------:R-:W-:-:S07]  /*03c0*/  USHF.L.U32 UR4, UR5, 0x2, URZ ;  /* 0x0000000205047899 */ /* 0x000fce00080006ff */
[----:B------:R-:W1:Y:S05]  /*03d0*/  LDC.64 R6, c[0x0][0x388] ;  /* 0x0000e200ff067b82 */ /* 0x000e6a0000000a00 */
.L_x_3:
[----:B------:R-:W-:Y:S02]  /*03e0*/  IMAD.IADD R13, R2, 0x1, R5 ;  /* 0x00000001020d7824 */ /* 0x000fe400078e0205 */
[----:B------:R-:W-:Y:S02]  /*03f0*/  VIADD R25, R5, UR5 ;  /* 0x0000000505197c36 */ /* 0x000fe40008000000 */
[----:B-1----:R-:W-:-:S04]  /*0400*/  IMAD.WIDE R10, R13, 0x4, R6 ;  /* 0x000000040d0a7825 */ /* 0x002fc800078e0206 */
[----:B0-----:R-:W-:Y:S01]  /*0410*/  IMAD.WIDE R12, R13, 0x4, R8 ;  /* 0x000000040d0c7825 */ /* 0x001fe200078e0208 */
[----:B------:R-:W-:Y:S01]  /*0420*/  IADD3 R14, P0, PT, R10, UR4, RZ ;  /* 0x000000040a0e7c10 */ /* 0x000fe2000ff1e0ff */
[----:B------:R0:W-:Y:S02]  /*0430*/  STG.E desc[UR6][R10.64], R0 ;  /* 0x000000000a007986 */ /* 0x0001e4000c101906 */
[----:B------:R-:W-:Y:S01]  /*0440*/  VIADD R23, R25, UR5 ;  /* 0x0000000519177c36 */ /* 0x000fe20008000000 */
[----:B------:R-:W-:Y:S01]  /*0450*/  IADD3 R16, P1, PT, R12, UR4, RZ ;  /* 0x000000040c107c10 */ /* 0x000fe2000ff3e0ff */
[----:B------:R1:W-:Y:S01]  /*0460*/  STG.E desc[UR6][R12.64], R5 ;  /* 0x000000050c007986 */ /* 0x0003e2000c101906 */
[----:B------:R-:W-:Y:S02]  /*0470*/  IADD3.X R15, PT, PT, RZ, R11, RZ, P0, !PT ;  /* 0x0000000bff0f7210 */ /* 0x000fe400007fe4ff */
[----:B------:R-:W-:Y:S01]  /*0480*/  IADD3 R18, P0, PT, R14, UR4, RZ ;  /* 0x000000040e127c10 */ /* 0x000fe2000ff1e0ff */
[----:B------:R-:W-:Y:S01]  /*0490*/  IMAD.X R17, RZ, RZ, R13, P1 ;  /* 0x000000ffff117224 */ /* 0x000fe200008e060d */
[----:B------:R-:W-:Y:S01]  /*04a0*/  IADD3 R20, P1, PT, R16, UR4, RZ ;  /* 0x0000000410147c10 */ /* 0x000fe2000ff3e0ff */
[----:B------:R2:W-:Y:S01]  /*04b0*/  STG.E desc[UR6][R14.64], R0 ;  /* 0x000000000e007986 */ /* 0x0005e2000c101906 */
[----:B------:R-:W-:-:S02]  /*04c0*/  IADD3.X R19, PT, PT, RZ, R15, RZ, P0, !PT ;  /* 0x0000000fff137210 */ /* 0x000fc400007fe4ff */
[----:B0-----:R-:W-:Y:S01]  /*04d0*/  IADD3 R10, P0, PT, R18, UR4, RZ ;  /* 0x00000004120a7c10 */ /* 0x001fe2000ff1e0ff */
[----:B------:R-:W-:Y:S01]  /*04e0*/  IMAD.X R21, RZ, RZ, R17, P1 ;  /* 0x000000ffff157224 */ /* 0x000fe200008e0611 */
[----:B------:R3:W-:Y:S01]  /*04f0*/  STG.E desc[UR6][R16.64], R25 ;  /* 0x0000001910007986 */ /* 0x0007e2000c101906 */
[----:B-1----:R-:W-:Y:S02]  /*0500*/  IADD3 R12, P1, PT, R20, UR4, RZ ;  /* 0x00000004140c7c10 */ /* 0x002fe4000ff3e0ff */
[----:B------:R-:W-:Y:S01]  /*0510*/  IADD3.X R11, PT, PT, RZ, R19, RZ, P0, !PT ;  /* 0x00000013ff0b7210 */ /* 0x000fe200007fe4ff */
[----:B------:R3:W-:Y:S02]  /*0520*/  STG.E desc[UR6][R18.64], R0 ;  /* 0x0000000012007986 */ /* 0x0007e4000c101906 */
[----:B------:R-:W-:Y:S02]  /*0530*/  IMAD.X R13, RZ, RZ, R21, P1 ;  /* 0x000000ffff0d7224 */ /* 0x000fe400008e0615 */
[----:B--2---:R-:W-:Y:S01]  /*0540*/  VIADD R15, R23, UR5 ;  /* 0x00000005170f7c36 */ /* 0x004fe20008000000 */
[----:B------:R3:W-:Y:S04]  /*0550*/  STG.E desc[UR6][R20.64], R23 ;  /* 0x0000001714007986 */ /* 0x0007e8000c101906 */
[----:B------:R3:W-:Y:S01]  /*0560*/  STG.E desc[UR6][R10.64], R0 ;  /* 0x000000000a007986 */ /* 0x0007e2000c101906 */
[----:B------:R-:W-:-:S03]  /*0570*/  IADD3 R5, PT, PT, R15, UR5, RZ ;  /* 0x000000050f057c10 */ /* 0x000fc6000fffe0ff */
[----:B------:R3:W-:Y:S01]  /*0580*/  STG.E desc[UR6][R12.64], R15 ;  /* 0x0000000f0c007986 */ /* 0x0007e2000c101906 */
[----:B------:R-:W-:-:S13]  /*0590*/  ISETP.GE.AND P0, PT, R5, R3, PT ;  /* 0x000000030500720c */ /* 0x000fda0003f06270 */
[----:B---3--:R-:W-:Y:S05]  /*05a0*/  @!P0 BRA `(.L_x_3) ;  /* 0xfffffffc008c8947 */ /* 0x008fea000383ffff */
[----:B------:R-:W-:Y:S05]  /*05b0*/  EXIT ;  /* 0x000000000000794d */ /* 0x000fea0003800000 */
.L_x_4:
[----:B------:R-:W-:-:S00]  /*05c0*/  BRA `(.L_x_4) ;  /* 0xfffffffc00fc7947 */ /* 0x000fc0000383ffff */
[----:B------:R-:W-:-:S00]  /*05d0*/  NOP ;  /* 0x0000000000007918 */ /* 0x000fc00000000000 */
        /* <DEDUP_REMOVED lines=10> */
.L_x_6:


//--------------------- .text._Z29GetNumOfGroupsForBlocksKernelPiS_ii --------------------------
	.section	.text._Z29GetNumOfGroupsForBlocksKernelPiS_ii,"ax",@progbits
	.align	128
        .global         _Z29GetNumOfGroupsForBlocksKernelPiS_ii
        .type           _Z29GetNumOfGroupsForBlocksKernelPiS_ii,@function
        .size           _Z29GetNumOfGroupsForBlocksKernelPiS_ii,(.L_x_7 - _Z29GetNumOfGroupsForBlocksKernelPiS_ii)
        .other          _Z29GetNumOfGroupsForBlocksKernelPiS_ii,@"STO_CUDA_ENTRY STV_DEFAULT"
_Z29GetNumOfGroupsForBlocksKernelPiS_ii:
.text._Z29GetNumOfGroupsForBlocksKernelPiS_ii:
[----:B------:R-:W-:Y:S01]  /*0000*/  LDC R1, c[0x0][0x37c] ;  /* 0x0000df00ff017b82 */ /* 0x000fe20000000800 */
[----:B------:R-:W0:Y:S01]  /*0010*/  S2R R0, SR_CTAID.X ;  /* 0x0000000000007919 */ /* 0x000e220000002500 */
[----:B------:R-:W0:Y:S01]  /*0020*/  LDCU UR4, c[0x0][0x360] ;  /* 0x00006c00ff0477ac */ /* 0x000e220008000800 */
[----:B------:R-:W0:Y:S01]  /*0030*/  S2R R3, SR_TID.X ;  /* 0x0000000000037919 */ /* 0x000e220000002100 */
[----:B------:R-:W1:Y:S01]  /*0040*/  LDCU UR5, c[0x0][0x390] ;  /* 0x00007200ff0577ac */ /* 0x000e620008000800 */
[----:B0-----:R-:W-:-:S05]  /*0050*/  IMAD R0, R0, UR4, R3 ;  /* 0x0000000400007c24 */ /* 0x001fca000f8e0203 */
[----:B-1----:R-:W-:-:S13]  /*0060*/  ISETP.GE.AND P0, PT, R0, UR5, PT ;  /* 0x0000000500007c0c */ /* 0x002fda000bf06270 */
[----:B------:R-:W-:Y:S05]  /*0070*/  @P0 EXIT ;  /* 0x000000000000094d */ /* 0x000fea0003800000 */
[----:B------:R-:W0:Y:S01]  /*0080*/  LDC.64 R2, c[0x0][0x380] ;  /* 0x0000e000ff027b82 */ /* 0x000e220000000a00 */
[----:B------:R-:W1:Y:S07]  /*0090*/  LDCU.64 UR4, c[0x0][0x358] ;  /* 0x00006b00ff0477ac */ /* 0x000e6e0008000a00 */
[----:B------:R-:W2:Y:S01]  /*00a0*/  LDC R10, c[0x0][0x394] ;  /* 0x0000e500ff0a7b82 */ /* 0x000ea20000000800 */
[----:B0-----:R-:W-:-:S05]  /*00b0*/  IMAD.WIDE R2, R0, 0x4, R2 ;  /* 0x0000000400027825 */ /* 0x001fca00078e0202 */
[----:B-1----:R-:W3:Y:S04]  /*00c0*/  LDG.E R6, desc[UR4][R2.64] ;  /* 0x0000000402067981 */ /* 0x002ee8000c1e1900 */
[----:B------:R-:W4:Y:S01]  /*00d0*/  LDG.E R4, desc[UR4][R2.64+0x4] ;  /* 0x0000040402047981 */ /* 0x000f22000c1e1900 */
[----:B--2---:R-:W-:-:S04]  /*00e0*/  IABS R9, R10 ;  /* 0x0000000a00097213 */ /* 0x004fc80000000000 */
[----:B------:R-:W0:Y:S08]  /*00f0*/  I2F.RP R8, R9 ;  /* 0x0000000900087306 */ /* 0x000e300000209400 */
[----:B0-----:R-:W0:Y:S02]  /*0100*/  MUFU.RCP R8, R8 ;  /* 0x0000000800087308 */ /* 0x001e240000001000 */
[----:B0-----:R-:W-:-:S06]  /*0110*/  VIADD R5, R8, 0xffffffe ;  /* 0x0ffffffe08057836 */ /* 0x001fcc0000000000 */
[----:B------:R-:W0:Y:S02]  /*0120*/  F2I.FTZ.U32.TRUNC.NTZ R5, R5 ;  /* 0x0000000500057305 */ /* 0x000e24000021f000 */
[----:B0-----:R-:W-:Y:S01]  /*0130*/  IMAD.MOV R11, RZ, RZ, -R5 ;  /* 0x000000ffff0b7224 */ /* 0x001fe200078e0a05 */
[----:B---3--:R-:W-:-:S04]  /*0140*/  LOP3.LUT R7, RZ, R6, RZ, 0x33, !PT ;  /* 0x00000006ff077212 */ /* 0x008fc800078e33ff */
[----:B------:R-:W-:Y:S01]  /*0150*/  MOV R6, R11 ;  /* 0x0000000b00067202 */ /* 0x000fe20000000f00 */
[----:B----4-:R-:W-:Y:S02]  /*0160*/  IMAD.IADD R7, R4, 0x1, R7 ;  /* 0x0000000104077824 */ /* 0x010fe400078e0207 */
[----:B------:R-:W-:Y:S02]  /*0170*/  HFMA2 R4, -RZ, RZ, 0, 0 ;  /* 0x00000000ff047431 */ /* 0x000fe400000001ff */
[----:B------:R-:W-:Y:S01]  /*0180*/  IMAD R3, R6, R9, RZ ;  /* 0x0000000906037224 */ /* 0x000fe200078e02ff */
[----:B------:R-:W-:Y:S02]  /*0190*/  IABS R2, R7 ;  /* 0x0000000700027213 */ /* 0x000fe40000000000 */
[----:B------:R-:W-:Y:S01]  /*01a0*/  LOP3.LUT R7, R7, R10, RZ, 0x3c, !PT ;  /* 0x0000000a07077212 */ /* 0x000fe200078e3cff */
[----:B------:R-:W-:-:S03]  /*01b0*/  IMAD.HI.U32 R4, R5, R3, R4 ;  /* 0x0000000305047227 */ /* 0x000fc600078e0004 */
[----:B------:R-:W-:-:S03]  /*01c0*/  ISETP.GE.AND P1, PT, R7, RZ, PT ;  /* 0x000000ff0700720c */ /* 0x000fc60003f26270 */
[----:B------:R-:W-:-:S04]  /*01d0*/  IMAD.HI.U32 R4, R4, R2, RZ ;  /* 0x0000000204047227 */ /* 0x000fc800078e00ff */
[----:B------:R-:W-:-:S04]  /*01e0*/  IMAD.MOV R3, RZ, RZ, -R4 ;  /* 0x000000ffff037224 */ /* 0x000fc800078e0a04 */
[----:B------:R-:W-:-:S05]  /*01f0*/  IMAD R2, R9, R3, R2 ;  /* 0x0000000309027224 */ /* 0x000fca00078e0202 */
[----:B------:R-:W-:-:S13]  /*0200*/  ISETP.GT.U32.AND P2, PT, R9, R2, PT ;  /* 0x000000020900720c */ /* 0x000fda0003f44070 */
[-C--:B------:R-:W-:Y:S01]  /*0210*/  @!P2 IADD3 R2, PT, PT, R2, -R9.reuse, RZ ;  /* 0x800000090202a210 */ /* 0x080fe20007ffe0ff */
[----:B------:R-:W-:Y:S01]  /*0220*/  @!P2 VIADD R4, R4, 0x1 ;  /* 0x000000010404a836 */ /* 0x000fe20000000000 */
[----:B------:R-:W-:Y:S02]  /*0230*/  ISETP.NE.AND P2, PT, R10, RZ, PT ;  /* 0x000000ff0a00720c */ /* 0x000fe40003f45270 */
[----:B------:R-:W-:Y:S02]  /*0240*/  ISETP.GE.U32.AND P0, PT, R2, R9, PT ;  /* 0x000000090200720c */ /* 0x000fe40003f06070 */
[----:B------:R-:W0:Y:S11]  /*0250*/  LDC.64 R2, c[0x0][0x388] ;  /* 0x0000e200ff027b82 */ /* 0x000e360000000a00 */
[----:B------:R-:W-:-:S05]  /*0260*/  @P0 IADD3 R4, PT, PT, R4, 0x1, RZ ;  /* 0x0000000104040810 */ /* 0x000fca0007ffe0ff */
[----:B------:R-:W-:Y:S01]  /*0270*/  @!P1 IMAD.MOV R4, RZ, RZ, -R4 ;  /* 0x000000ffff049224 */ /* 0x000fe200078e0a04 */
[----:B------:R-:W-:-:S04]  /*0280*/  @!P2 LOP3.LUT R4, RZ, R10, RZ, 0x33, !PT ;  /* 0x0000000aff04a212 */ /* 0x000fc800078e33ff */
[----:B------:R-:W-:Y:S01]  /*0290*/  IADD3 R5, PT, PT, R4, 0x1, RZ ;  /* 0x0000000104057810 */ /* 0x000fe20007ffe0ff */
[----:B0-----:R-:W-:-:S05]  /*02a0*/  IMAD.WIDE R2, R0, 0x4, R2 ;  /* 0x0000000400027825 */ /* 0x001fca00078e0202 */
[----:B------:R-:W-:Y:S01]  /*02b0*/  STG.E desc[UR4][R2.64], R5 ;  /* 0x0000000502007986 */ /* 0x000fe2000c101904 */
[----:B------:R-:W-:Y:S05]  /*02c0*/  EXIT ;  /* 0x000000000000794d */ /* 0x000fea0003800000 */
.L_x_5:
        /* <DEDUP_REMOVED lines=11> */
.L_x_7:


//--------------------- .nv.shared.reserved.0     --------------------------
	.section	.nv.shared.reserved.0,"aw",@nobits
	.weak		__nv_reservedSMEM_offset_0_alias
	.size		__nv_reservedSMEM_offset_0_alias, 0, 64
	.other		__nv_reservedSMEM_offset_0_alias,@"STO_CUDA_RESERVED_SHARED STV_DEFAULT"
__nv_reservedSMEM_offset_0_alias:
	.zero		0
	.zero		64


//--------------------- .nv.constant0._Z18AssignGroupsKernelPiS_S_ --------------------------
	.section	.nv.constant0._Z18AssignGroupsKernelPiS_S_,"a",@progbits
	.sectionflags	@""
	.align	4
.nv.constant0._Z18AssignGroupsKernelPiS_S_:
	.zero		920


//--------------------- .nv.constant0._Z29GetNumOfGroupsForBlocksKernelPiS_ii --------------------------
	.section	.nv.constant0._Z29GetNumOfGroupsForBlocksKernelPiS_ii,"a",@progbits
	.sectionflags	@""
	.align	4
.nv.constant0._Z29GetNumOfGroupsForBlocksKernelPiS_ii:
	.zero		920


//--------------------- SYMBOLS --------------------------

	.type		.nv.reservedSmem.offset0,@object
	.size		.nv.reservedSmem.offset0,0x4
